//
// Generated by NVIDIA NVVM Compiler
//
// Compiler Build ID: CL-36424714
// Cuda compilation tools, release 13.0, V13.0.88
// Based on NVVM 20.0.0
//

.version 9.0
.target sm_100
.address_size 64

	// .globl	_Z11simtExamplePfS_S_i

.visible .entry _Z11simtExamplePfS_S_i(
	.param .u64 .ptr .align 1 _Z11simtExamplePfS_S_i_param_0,
	.param .u64 .ptr .align 1 _Z11simtExamplePfS_S_i_param_1,
	.param .u64 .ptr .align 1 _Z11simtExamplePfS_S_i_param_2,
	.param .u32 _Z11simtExamplePfS_S_i_param_3
)
{
	.reg .pred 	%p<3>;
	.reg .b32 	%r<6>;
	.reg .b32 	%f<6>;
	.reg .b64 	%rd<15>;

	ld.param.u64 	%rd3, [_Z11simtExamplePfS_S_i_param_0];
	ld.param.u64 	%rd4, [_Z11simtExamplePfS_S_i_param_1];
	ld.param.u64 	%rd5, [_Z11simtExamplePfS_S_i_param_2];
	ld.param.u32 	%r2, [_Z11simtExamplePfS_S_i_param_3];
	cvta.to.global.u64 	%rd1, %rd5;
	cvta.to.global.u64 	%rd2, %rd4;
	mov.u32 	%r3, %ctaid.x;
	mov.u32 	%r4, %ntid.x;
	mov.u32 	%r5, %tid.x;
	mad.lo.s32 	%r1, %r3, %r4, %r5;
	setp.ge.s32 	%p1, %r1, %r2;
	@%p1 bra 	$L__BB0_4;
	cvta.to.global.u64 	%rd6, %rd3;
	mul.wide.s32 	%rd7, %r1, 4;
	add.s64 	%rd8, %rd6, %rd7;
	ld.global.f32 	%f1, [%rd8];
	setp.leu.f32 	%p2, %f1, 0f00000000;
	@%p2 bra 	$L__BB0_3;
	add.s64 	%rd13, %rd2, %rd7;
	ld.global.f32 	%f4, [%rd13];
	add.f32 	%f5, %f1, %f4;
	add.s64 	%rd14, %rd1, %rd7;
	st.global.f32 	[%rd14], %f5;
	bra.uni 	$L__BB0_4;
$L__BB0_3:
	add.s64 	%rd10, %rd2, %rd7;
	ld.global.f32 	%f2, [%rd10];
	sub.f32 	%f3, %f1, %f2;
	add.s64 	%rd11, %rd1, %rd7;
	st.global.f32 	[%rd11], %f3;
$L__BB0_4:
	ret;

}


// ===== COMPILED SASS (sm_100) =====

	.target	sm_100

	.elftype	@"ET_EXEC"


//--------------------- .note.nv.tkinfo           --------------------------
	.section	.note.nv.tkinfo,"",@"SHT_NOTE"
	.sectionflags	@"SHF_NOTE_NV_TKINFO"
	.tkinfo
        /*0018*/ 	.word	0x00000002
        /*0030*/ 	.string	""
        /*0030*/ 	.string	"ptxas"
        /*0030*/ 	.string	"Cuda compilation tools, release 13.0, V13.0.88"
        /*0030*/ 	.string	"Build cuda_13.0.r13.0/compiler.36424714_0"
        /*0030*/ 	.string	"-arch sm_100 -m 64 "



//--------------------- .note.nv.cuinfo           --------------------------
	.section	.note.nv.cuinfo,"",@"SHT_NOTE"
	.sectionflags	@"SHF_NOTE_NV_CUINFO"
        /*0018*/ 	.short	0x0002
        /*001a*/ 	.short	0x0064
        /*001c*/ 	.short	0x0082
	.zero		2


//--------------------- .nv.info                  --------------------------
	.section	.nv.info,"",@"SHT_CUDA_INFO"
	.align	4


	//----- nvinfo : EIATTR_REGCOUNT
	.align		4
        /*0000*/ 	.byte	0x04, 0x2f
        /*0002*/ 	.short	(.L_1 - .L_0)
	.align		4
.L_0:
        /*0004*/ 	.word	index@(_Z11simtExamplePfS_S_i)
        /*0008*/ 	.word	0x0000000a


	//----- nvinfo : EIATTR_FRAME_SIZE
	.align		4
.L_1:
        /*000c*/ 	.byte	0x04, 0x11
        /*000e*/ 	.short	(.L_3 - .L_2)
	.align		4
.L_2:
        /*0010*/ 	.word	index@(_Z11simtExamplePfS_S_i)
        /*0014*/ 	.word	0x00000000


	//----- nvinfo : EIATTR_MIN_STACK_SIZE
	.align		4
.L_3:
        /*0018*/ 	.byte	0x04, 0x12
        /*001a*/ 	.short	(.L_5 - .L_4)
	.align		4
.L_4:
        /*001c*/ 	.word	index@(_Z11simtExamplePfS_S_i)
        /*0020*/ 	.word	0x00000000
.L_5:


//--------------------- .nv.compat                --------------------------
	.section	.nv.compat,"",@"SHT_CUDA_COMPAT_INFO"
	.align	4
        /*0000*/ 	.byte	0x02, 0x09, 0x00, 0x00, 0x02, 0x02, 0x01, 0x00, 0x02, 0x05, 0x05, 0x00, 0x03, 0x07, 0x01, 0x01
        /*0010*/ 	.byte	0x02, 0x03, 0x00, 0x00, 0x02, 0x06, 0x01, 0x00, 0x04, 0x0b, 0x08, 0x00, 0x09, 0x00, 0x00, 0x00
        /*0020*/ 	.byte	0x00, 0x00, 0x00, 0x00


//--------------------- .nv.info._Z11simtExamplePfS_S_i --------------------------
	.section	.nv.info._Z11simtExamplePfS_S_i,"",@"SHT_CUDA_INFO"
	.sectionflags	@""
	.align	4


	//----- nvinfo : EIATTR_CUDA_API_VERSION
	.align		4
        /*0000*/ 	.byte	0x04, 0x37
        /*0002*/ 	.short	(.L_7 - .L_6)
.L_6:
        /*0004*/ 	.word	0x00000082


	//----- nvinfo : EIATTR_KPARAM_INFO
	.align		4
.L_7:
        /*0008*/ 	.byte	0x04, 0x17
        /*000a*/ 	.short	(.L_9 - .L_8)
.L_8:
        /*000c*/ 	.word	0x00000000
        /*0010*/ 	.short	0x0003
        /*0012*/ 	.short	0x0018
        /*0014*/ 	.byte	0x00, 0xf0, 0x11, 0x00


	//----- nvinfo : EIATTR_KPARAM_INFO
	.align		4
.L_9:
        /*0018*/ 	.byte	0x04, 0x17
        /*001a*/ 	.short	(.L_11 - .L_10)
.L_10:
        /*001c*/ 	.word	0x00000000
        /*0020*/ 	.short	0x0002
        /*0022*/ 	.short	0x0010
        /*0024*/ 	.byte	0x00, 0xf5, 0x21, 0x00


	//----- nvinfo : EIATTR_KPARAM_INFO
	.align		4
.L_11:
        /*0028*/ 	.byte	0x04, 0x17
        /*002a*/ 	.short	(.L_13 - .L_12)
.L_12:
        /*002c*/ 	.word	0x00000000
        /*0030*/ 	.short	0x0001
        /*0032*/ 	.short	0x0008
        /*0034*/ 	.byte	0x00, 0xf5, 0x21, 0x00


	//----- nvinfo : EIATTR_KPARAM_INFO
	.align		4
.L_13:
        /*0038*/ 	.byte	0x04, 0x17
        /*003a*/ 	.short	(.L_15 - .L_14)
.L_14:
        /*003c*/ 	.word	0x00000000
        /*0040*/ 	.short	0x0000
        /*0042*/ 	.short	0x0000
        /*0044*/ 	.byte	0x00, 0xf5, 0x21, 0x00


	//----- nvinfo : EIATTR_SPARSE_MMA_MASK
	.align		4
.L_15:
        /*0048*/ 	.byte	0x03, 0x50
        /*004a*/ 	.short	0x0000


	//----- nvinfo : EIATTR_MAXREG_COUNT
	.align		4
        /*004c*/ 	.byte	0x03, 0x1b
        /*004e*/ 	.short	0x00ff


	//----- nvinfo : EIATTR_MERCURY_ISA_VERSION
	.align		4
        /*0050*/ 	.byte	0x03, 0x5f
        /*0052*/ 	.short	0x0101


	//----- nvinfo : EIATTR_VRC_CTA_INIT_COUNT
	.align		4
        /*0054*/ 	.byte	0x02, 0x4a
	.zero		1
	.zero		1


	//----- nvinfo : EIATTR_EXIT_INSTR_OFFSETS
	.align		4
        /*0058*/ 	.byte	0x04, 0x1c
        /*005a*/ 	.short	(.L_17 - .L_16)


	//   ....[0]....
.L_16:
        /*005c*/ 	.word	0x00000070


	//   ....[1]....
        /*0060*/ 	.word	0x00000150


	//   ....[2]....
        /*0064*/ 	.word	0x000001d0


	//----- nvinfo : EIATTR_CRS_STACK_SIZE
	.align		4
.L_17:
        /*0068*/ 	.byte	0x04, 0x1e
        /*006a*/ 	.short	(.L_19 - .L_18)
.L_18:
        /*006c*/ 	.word	0x00000000


	//----- nvinfo : EIATTR_CBANK_PARAM_SIZE
	.align		4
.L_19:
        /*0070*/ 	.byte	0x03, 0x19
        /*0072*/ 	.short	0x001c


	//----- nvinfo : EIATTR_PARAM_CBANK
	.align		4
        /*0074*/ 	.byte	0x04, 0x0a
        /*0076*/ 	.short	(.L_21 - .L_20)
	.align		4
.L_20:
        /*0078*/ 	.word	index@(.nv.constant0._Z11simtExamplePfS_S_i)
        /*007c*/ 	.short	0x0380
        /*007e*/ 	.short	0x001c


	//----- nvinfo : EIATTR_SW_WAR
	.align		4
.L_21:
        /*0080*/ 	.byte	0x04, 0x36
        /*0082*/ 	.short	(.L_23 - .L_22)
.L_22:
        /*0084*/ 	.word	0x00000008
.L_23:


//--------------------- .nv.callgraph             --------------------------
	.section	.nv.callgraph,"",@"SHT_CUDA_CALLGRAPH"
	.align	4
	.sectionentsize	8
	.align		4
        /*0000*/ 	.word	0x00000000
	.align		4
        /*0004*/ 	.word	0xffffffff
	.align		4
        /*0008*/ 	.word	0x00000000
	.align		4
        /*000c*/ 	.word	0xfffffffe
	.align		4
        /*0010*/ 	.word	0x00000000
	.align		4
        /*0014*/ 	.word	0xfffffffd
	.align		4
        /*0018*/ 	.word	0x00000000
	.align		4
        /*001c*/ 	.word	0xfffffffc


//--------------------- .text._Z11simtExamplePfS_S_i --------------------------
	.section	.text._Z11simtExamplePfS_S_i,"ax",@progbits
	.align	128
        .global         _Z11simtExamplePfS_S_i
        .type           _Z11simtExamplePfS_S_i,@function
        .size           _Z11simtExamplePfS_S_i,(.L_x_2 - _Z11simtExamplePfS_S_i)
        .other          _Z11simtExamplePfS_S_i,@"STO_CUDA_ENTRY STV_DEFAULT"
_Z11simtExamplePfS_S_i:
.text._Z11simtExamplePfS_S_i:
[----:B------:R-:W-:Y:S01]  /*0000*/  LDC R1, c[0x0][0x37c] ;  /* 0x0000df00ff017b82 */ /* 0x000fe20000000800 */
[----:B------:R-:W0:Y:S07]  /*0010*/  S2R R0, SR_TID.X ;  /* 0x0000000000007919 */ /* 0x000e2e0000002100 */
[----:B------:R-:W0:Y:S01]  /*0020*/  S2UR UR4, SR_CTAID.X ;  /* 0x00000000000479c3 */ /* 0x000e220000002500 */
[----:B------:R-:W1:Y:S07]  /*0030*/  LDCU UR5, c[0x0][0x398] ;  /* 0x00007300ff0577ac */ /* 0x000e6e0008000800 */
[----:B------:R-:W0:Y:S02]  /*0040*/  LDC R7, c[0x0][0x360] ;  /* 0x0000d800ff077b82 */ /* 0x000e240000000800 */
[----:B0-----:R-:W-:-:S05]  /*0050*/  IMAD R7, R7, UR4, R0 ;  /* 0x0000000407077c24 */ /* 0x001fca000f8e0200 */
[----:B-1----:R-:W-:-:S13]  /*0060*/  ISETP.GE.AND P0, PT, R7, UR5, PT ;  /* 0x0000000507007c0c */ /* 0x002fda000bf06270 */
[----:B------:R-:W-:Y:S05]  /*0070*/  @P0 EXIT ;  /* 0x000000000000094d */ /* 0x000fea0003800000 */
[----:B------:R-:W0:Y:S01]  /*0080*/  LDC.64 R2, c[0x0][0x380] ;  /* 0x0000e000ff027b82 */ /* 0x000e220000000a00 */
[----:B------:R-:W1:Y:S01]  /*0090*/  LDCU.64 UR4, c[0x0][0x358] ;  /* 0x00006b00ff0477ac */ /* 0x000e620008000a00 */
[----:B0-----:R-:W-:-:S05]  /*00a0*/  IMAD.WIDE R2, R7, 0x4, R2 ;  /* 0x0000000407027825 */ /* 0x001fca00078e0202 */
[----:B-1----:R-:W2:Y:S02]  /*00b0*/  LDG.E R0, desc[UR4][R2.64] ;  /* 0x0000000402007981 */ /* 0x002ea4000c1e1900 */
[----:B--2---:R-:W-:-:S13]  /*00c0*/  FSETP.GT.AND P0, PT, R0, RZ, PT ;  /* 0x000000ff0000720b */ /* 0x004fda0003f04000 */
[----:B------:R-:W-:Y:S05]  /*00d0*/  @!P0 BRA `(.L_x_0) ;  /* 0x0000000000208947 */ /* 0x000fea0003800000 */
[----:B------:R-:W0:Y:S08]  /*00e0*/  LDC.64 R2, c[0x0][0x388] ;  /* 0x0000e200ff027b82 */ /* 0x000e300000000a00 */
[----:B------:R-:W1:Y:S01]  /*00f0*/  LDC.64 R4, c[0x0][0x390] ;  /* 0x0000e400ff047b82 */ /* 0x000e620000000a00 */
[----:B0-----:R-:W-:-:S06]  /*0100*/  IMAD.WIDE R2, R7, 0x4, R2 ;  /* 0x0000000407027825 */ /* 0x001fcc00078e0202 */
[----:B------:R-:W2:Y:S01]  /*0110*/  LDG.E R3, desc[UR4][R2.64] ;  /* 0x0000000402037981 */ /* 0x000ea2000c1e1900 */
[----:B-1----:R-:W-:-:S04]  /*0120*/  IMAD.WIDE R4, R7, 0x4, R4 ;  /* 0x0000000407047825 */ /* 0x002fc800078e0204 */
[----:B--2---:R-:W-:-:S05]  /*0130*/  FADD R7, R0, R3 ;  /* 0x0000000300077221 */ /* 0x004fca0000000000 */
[----:B------:R-:W-:Y:S01]  /*0140*/  STG.E desc[UR4][R4.64], R7 ;  /* 0x0000000704007986 */ /* 0x000fe2000c101904 */
[----:B------:R-:W-:Y:S05]  /*0150*/  EXIT ;  /* 0x000000000000794d */ /* 0x000fea0003800000 */
.L_x_0:
[----:B------:R-:W0:Y:S08]  /*0160*/  LDC.64 R2, c[0x0][0x388] ;  /* 0x0000e200ff027b82 */ /* 0x000e300000000a00 */
[----:B------:R-:W1:Y:S01]  /*0170*/  LDC.64 R4, c[0x0][0x390] ;  /* 0x0000e400ff047b82 */ /* 0x000e620000000a00 */
[----:B0-----:R-:W-:-:S06]  /*0180*/  IMAD.WIDE R2, R7, 0x4, R2 ;  /* 0x0000000407027825 */ /* 0x001fcc00078e0202 */
[----:B------:R-:W2:Y:S01]  /*0190*/  LDG.E R3, desc[UR4][R2.64] ;  /* 0x0000000402037981 */ /* 0x000ea2000c1e1900 */
[----:B-1----:R-:W-:-:S04]  /*01a0*/  IMAD.WIDE R4, R7, 0x4, R4 ;  /* 0x0000000407047825 */ /* 0x002fc800078e0204 */
[----:B--2---:R-:W-:-:S05]  /*01b0*/  FADD R7, R0, -R3 ;  /* 0x8000000300077221 */ /* 0x004fca0000000000 */
[----:B------:R-:W-:Y:S01]  /*01c0*/  STG.E desc[UR4][R4.64], R7 ;  /* 0x0000000704007986 */ /* 0x000fe2000c101904 */
[----:B------:R-:W-:Y:S05]  /*01d0*/  EXIT ;  /* 0x000000000000794d */ /* 0x000fea0003800000 */
.L_x_1:
[----:B------:R-:W-:-:S00]  /*01e0*/  BRA `(.L_x_1) ;  /* 0xfffffffc00fc7947 */ /* 0x000fc0000383ffff */
[----:B------:R-:W-:-:S00]  /*01f0*/  NOP ;  /* 0x0000000000007918 */ /* 0x000fc00000000000 */
        /* <DEDUP_REMOVED lines=8> */
.L_x_2:


//--------------------- .nv.shared.reserved.0     --------------------------
	.section	.nv.shared.reserved.0,"aw",@nobits
	.weak		__nv_reservedSMEM_offset_0_alias
	.size		__nv_reservedSMEM_offset_0_alias, 0, 64
	.other		__nv_reservedSMEM_offset_0_alias,@"STO_CUDA_RESERVED_SHARED STV_DEFAULT"
__nv_reservedSMEM_offset_0_alias:
	.zero		0
	.zero		64


//--------------------- .nv.constant0._Z11simtExamplePfS_S_i --------------------------
	.section	.nv.constant0._Z11simtExamplePfS_S_i,"a",@progbits
	.sectionflags	@""
	.align	4
.nv.constant0._Z11simtExamplePfS_S_i:
	.zero		924


//--------------------- SYMBOLS --------------------------

	.type		.nv.reservedSmem.offset0,@object
	.size		.nv.reservedSmem.offset0,0x4
